	.headerflags	@"EF_CUDA_TEXMODE_UNIFIED EF_CUDA_64BIT_ADDRESS EF_CUDA_ACCELERATORS EF_CUDA_SM90 EF_CUDA_VIRTUAL_SM(EF_CUDA_SM90)"
	.elftype	@"ET_EXEC"


//--------------------- .nv.info                  --------------------------
	.section	.nv.info,"",@"SHT_CUDA_INFO"
	.align	4


	//----- nvinfo : EIATTR_REGCOUNT
	.align		4
        /*0000*/ 	.byte	0x04, 0x2f
        /*0002*/ 	.short	(.L_3 - .L_2)
	.align		4
.L_2:
        /*0004*/ 	.word	index@(triton_poi_fused__native_batch_norm_legit_no_training_convolution_elu_5)
        /*0008*/ 	.word	0x00000020


	//----- nvinfo : EIATTR_MIN_STACK_SIZE
	.align		4
.L_3:
        /*000c*/ 	.byte	0x04, 0x12
        /*000e*/ 	.short	(.L_5 - .L_4)
	.align		4
.L_4:
        /*0010*/ 	.word	index@(triton_poi_fused__native_batch_norm_legit_no_training_convolution_elu_5)
        /*0014*/ 	.word	0x00000000


	//----- nvinfo : EIATTR_FRAME_SIZE
	.align		4
.L_5:
        /*0018*/ 	.byte	0x04, 0x11
        /*001a*/ 	.short	(.L_7 - .L_6)
	.align		4
.L_6:
        /*001c*/ 	.word	index@(triton_poi_fused__native_batch_norm_legit_no_training_convolution_elu_5)
        /*0020*/ 	.word	0x00000000


	//----- nvinfo : EIATTR_MIN_STACK_SIZE
	.align		4
.L_7:
        /*0024*/ 	.byte	0x04, 0x12
        /*0026*/ 	.short	(.L_9 - .L_8)
	.align		4
.L_8:
        /*0028*/ 	.word	index@(triton_poi_fused__native_batch_norm_legit_no_training_convolution_elu_5)
        /*002c*/ 	.word	0x00000000
.L_9:


//--------------------- .nv.info.triton_poi_fused__native_batch_norm_legit_no_training_convolution_elu_5 --------------------------
	.section	.nv.info.triton_poi_fused__native_batch_norm_legit_no_training_convolution_elu_5,"",@"SHT_CUDA_INFO"
	.sectionflags	@""
	.align	4


	//----- nvinfo : EIATTR_CUDA_API_VERSION
	.align		4
        /*0000*/ 	.byte	0x04, 0x37
        /*0002*/ 	.short	(.L_11 - .L_10)
.L_10:
        /*0004*/ 	.word	0x0000007c


	//----- nvinfo : EIATTR_KPARAM_INFO
	.align		4
.L_11:
        /*0008*/ 	.byte	0x04, 0x17
        /*000a*/ 	.short	(.L_13 - .L_12)
.L_12:
        /*000c*/ 	.word	0x00000000
        /*0010*/ 	.short	0x0007
        /*0012*/ 	.short	0x0038
        /*0014*/ 	.byte	0x00, 0xf0, 0x11, 0x00


	//----- nvinfo : EIATTR_KPARAM_INFO
	.align		4
.L_13:
        /*0018*/ 	.byte	0x04, 0x17
        /*001a*/ 	.short	(.L_15 - .L_14)
.L_14:
        /*001c*/ 	.word	0x00000000
        /*0020*/ 	.short	0x0006
        /*0022*/ 	.short	0x0030
        /*0024*/ 	.byte	0x00, 0xf4, 0x21, 0x00


	//----- nvinfo : EIATTR_KPARAM_INFO
	.align		4
.L_15:
        /*0028*/ 	.byte	0x04, 0x17
        /*002a*/ 	.short	(.L_17 - .L_16)
.L_16:
        /*002c*/ 	.word	0x00000000
        /*0030*/ 	.short	0x0005
        /*0032*/ 	.short	0x0028
        /*0034*/ 	.byte	0x00, 0xf4, 0x21, 0x00


	//----- nvinfo : EIATTR_KPARAM_INFO
	.align		4
.L_17:
        /*0038*/ 	.byte	0x04, 0x17
        /*003a*/ 	.short	(.L_19 - .L_18)
.L_18:
        /*003c*/ 	.word	0x00000000
        /*0040*/ 	.short	0x0004
        /*0042*/ 	.short	0x0020
        /*0044*/ 	.byte	0x00, 0xf4, 0x21, 0x00


	//----- nvinfo : EIATTR_KPARAM_INFO
	.align		4
.L_19:
        /*0048*/ 	.byte	0x04, 0x17
        /*004a*/ 	.short	(.L_21 - .L_20)
.L_20:
        /*004c*/ 	.word	0x00000000
        /*0050*/ 	.short	0x0003
        /*0052*/ 	.short	0x0018
        /*0054*/ 	.byte	0x00, 0xf4, 0x21, 0x00


	//----- nvinfo : EIATTR_KPARAM_INFO
	.align		4
.L_21:
        /*0058*/ 	.byte	0x04, 0x17
        /*005a*/ 	.short	(.L_23 - .L_22)
.L_22:
        /*005c*/ 	.word	0x00000000
        /*0060*/ 	.short	0x0002
        /*0062*/ 	.short	0x0010
        /*0064*/ 	.byte	0x00, 0xf4, 0x21, 0x00


	//----- nvinfo : EIATTR_KPARAM_INFO
	.align		4
.L_23:
        /*0068*/ 	.byte	0x04, 0x17
        /*006a*/ 	.short	(.L_25 - .L_24)
.L_24:
        /*006c*/ 	.word	0x00000000
        /*0070*/ 	.short	0x0001
        /*0072*/ 	.short	0x0008
        /*0074*/ 	.byte	0x00, 0xf4, 0x21, 0x00


	//----- nvinfo : EIATTR_KPARAM_INFO
	.align		4
.L_25:
        /*0078*/ 	.byte	0x04, 0x17
        /*007a*/ 	.short	(.L_27 - .L_26)
.L_26:
        /*007c*/ 	.word	0x00000000
        /*0080*/ 	.short	0x0000
        /*0082*/ 	.short	0x0000
        /*0084*/ 	.byte	0x00, 0xf4, 0x21, 0x00


	//----- nvinfo : EIATTR_SPARSE_MMA_MASK
	.align		4
.L_27:
        /*0088*/ 	.byte	0x03, 0x50
        /*008a*/ 	.short	0x0000


	//----- nvinfo : EIATTR_MAXREG_COUNT
	.align		4
        /*008c*/ 	.byte	0x03, 0x1b
        /*008e*/ 	.short	0x00ff


	//----- nvinfo : EIATTR_EXIT_INSTR_OFFSETS
	.align		4
        /*0090*/ 	.byte	0x04, 0x1c
        /*0092*/ 	.short	(.L_29 - .L_28)


	//   ....[0]....
.L_28:
        /*0094*/ 	.word	0x000014e0


	//----- nvinfo : EIATTR_REQNTID
	.align		4
.L_29:
        /*0098*/ 	.byte	0x04, 0x10
        /*009a*/ 	.short	(.L_31 - .L_30)
.L_30:
        /*009c*/ 	.word	0x00000080
        /*00a0*/ 	.word	0x00000001
        /*00a4*/ 	.word	0x00000001


	//----- nvinfo : EIATTR_CBANK_PARAM_SIZE
	.align		4
.L_31:
        /*00a8*/ 	.byte	0x03, 0x19
        /*00aa*/ 	.short	0x003c


	//----- nvinfo : EIATTR_PARAM_CBANK
	.align		4
        /*00ac*/ 	.byte	0x04, 0x0a
        /*00ae*/ 	.short	(.L_33 - .L_32)
	.align		4
.L_32:
        /*00b0*/ 	.word	index@(.nv.constant0.triton_poi_fused__native_batch_norm_legit_no_training_convolution_elu_5)
        /*00b4*/ 	.short	0x0210
        /*00b6*/ 	.short	0x003c


	//----- nvinfo : EIATTR_SW_WAR
	.align		4
.L_33:
        /*00b8*/ 	.byte	0x04, 0x36
        /*00ba*/ 	.short	(.L_35 - .L_34)
.L_34:
        /*00bc*/ 	.word	0x00000008
.L_35:


//--------------------- .nv.callgraph             --------------------------
	.section	.nv.callgraph,"",@"SHT_CUDA_CALLGRAPH"
	.align	4
	.sectionentsize	8
	.align		4
        /*0000*/ 	.word	0x00000000
	.align		4
        /*0004*/ 	.word	0xffffffff
	.align		4
        /*0008*/ 	.word	0x00000000
	.align		4
        /*000c*/ 	.word	0xfffffffe
	.align		4
        /*0010*/ 	.word	0x00000000
	.align		4
        /*0014*/ 	.word	0xfffffffd
	.align		4
        /*0018*/ 	.word	0x00000000
	.align		4
        /*001c*/ 	.word	0xfffffffc


//--------------------- .nv.constant4             --------------------------
	.section	.nv.constant4,"a",@progbits
	.align	8
	.align		8
.nv.constant4:
        /*0000*/ 	.dword	_$_str
	.align		8
        /*0008*/ 	.dword	_$_str_$_2


//--------------------- .text.triton_poi_fused__native_batch_norm_legit_no_training_convolution_elu_5 --------------------------
	.section	.text.triton_poi_fused__native_batch_norm_legit_no_training_convolution_elu_5,"ax",@progbits
	.align	128
        .global         triton_poi_fused__native_batch_norm_legit_no_training_convolution_elu_5
        .type           triton_poi_fused__native_batch_norm_legit_no_training_convolution_elu_5,@function
        .size           triton_poi_fused__native_batch_norm_legit_no_training_convolution_elu_5,(.L_x_1 - triton_poi_fused__native_batch_norm_legit_no_training_convolution_elu_5)
        .other          triton_poi_fused__native_batch_norm_legit_no_training_convolution_elu_5,@"STO_CUDA_ENTRY STV_DEFAULT"
triton_poi_fused__native_batch_norm_legit_no_training_convolution_elu_5:
.text.triton_poi_fused__native_batch_norm_legit_no_training_convolution_elu_5:
[----:B------:R-:W-:Y:S01]  /*0000*/  LDC R1, c[0x0][0x28] ;  /* 0x00000a00ff017b82 */ /* 0x000fe20000000800 */
[----:B------:R-:W1:Y:S01]  /*0010*/  S2R R0, SR_TID.X ;  /* 0x0000000000007919 */ /* 0x000e620000002100 */
[----:B------:R-:W-:-:S06]  /*0020*/  ULDC.64 UR4, c[0x0][0x208] ;  /* 0x0000820000047ab9 */ /* 0x000fcc0000000a00 */
[----:B------:R-:W2:Y:S01]  /*0030*/  LDC.64 R22, c[0x0][0x220] ;  /* 0x00008800ff167b82 */ /* 0x000ea20000000a00 */
[----:B------:R-:W3:Y:S07]  /*0040*/  S2R R5, SR_CTAID.X ;  /* 0x0000000000057919 */ /* 0x000eee0000002500 */
[----:B------:R-:W4:Y:S08]  /*0050*/  LDC.64 R16, c[0x0][0x210] ;  /* 0x00008400ff107b82 */ /* 0x000f300000000a00 */
[----:B------:R-:W5:Y:S08]  /*0060*/  LDC.64 R20, c[0x0][0x228] ;  /* 0x00008a00ff147b82 */ /* 0x000f700000000a00 */
[----:B------:R-:W2:Y:S01]  /*0070*/  LDC.64 R14, c[0x0][0x238] ;  /* 0x00008e00ff0e7b82 */ /* 0x000ea20000000a00 */
[----:B-1----:R-:W-:-:S07]  /*0080*/  SHF.L.U32 R0, R0, 0x2, RZ ;  /* 0x0000000200007819 */ /* 0x002fce00000006ff */
[----:B------:R-:W1:Y:S01]  /*0090*/  LDC.64 R12, c[0x0][0x240] ;  /* 0x00009000ff0c7b82 */ /* 0x000e620000000a00 */
[----:B---3--:R-:W-:Y:S02]  /*00a0*/  SHF.R.S32.HI R3, RZ, 0x15, R5 ;  /* 0x00000015ff037819 */ /* 0x008fe40000011405 */
[----:B------:R-:W-:Y:S02]  /*00b0*/  LOP3.LUT R0, R0, 0x1fc, RZ, 0xc0, !PT ;  /* 0x000001fc00007812 */ /* 0x000fe400078ec0ff */
[----:B------:R-:W-:Y:S02]  /*00c0*/  SGXT R3, R3, 0x1 ;  /* 0x000000010303781a */ /* 0x000fe40000000200 */
[----:B------:R-:W-:Y:S02]  /*00d0*/  LEA R2, R5, R0, 0xa ;  /* 0x0000000005027211 */ /* 0x000fe400078e50ff */
[----:B------:R-:W3:Y:S02]  /*00e0*/  LDC.64 R4, c[0x0][0x230] ;  /* 0x00008c00ff047b82 */ /* 0x000ee40000000a00 */
[----:B------:R-:W-:-:S04]  /*00f0*/  LEA.HI R0, R3, R2, RZ, 0x9 ;  /* 0x0000000203007211 */ /* 0x000fc800078f48ff */
[----:B------:R-:W-:-:S04]  /*0100*/  SHF.R.S32.HI R19, RZ, 0x9, R0 ;  /* 0x00000009ff137819 */ /* 0x000fc80000011400 */
[----:B------:R-:W-:-:S04]  /*0110*/  LEA.HI R3, R19, R19, RZ, 0x7 ;  /* 0x0000001313037211 */ /* 0x000fc800078f38ff */
[----:B------:R-:W-:-:S04]  /*0120*/  LOP3.LUT R6, R3, 0xffffff80, RZ, 0xc0, !PT ;  /* 0xffffff8003067812 */ /* 0x000fc800078ec0ff */
[----:B------:R-:W-:-:S05]  /*0130*/  IADD3 R19, R19, -R6, RZ ;  /* 0x8000000613137210 */ /* 0x000fca0007ffe0ff */
[----:B---3--:R-:W-:-:S05]  /*0140*/  IMAD.WIDE R6, R19, 0x4, R4 ;  /* 0x0000000413067825 */ /* 0x008fca00078e0204 */
[----:B------:R-:W3:Y:S01]  /*0150*/  LDG.E.EL R3, desc[UR4][R6.64] ;  /* 0x0000000406037981 */ /* 0x000ee2000c2e1900 */
[----:B------:R-:W-:-:S04]  /*0160*/  IADD3 R0, R0, 0x200, RZ ;  /* 0x0000020000007810 */ /* 0x000fc80007ffe0ff */
[----:B------:R-:W-:-:S04]  /*0170*/  SHF.R.S32.HI R0, RZ, 0x9, R0 ;  /* 0x00000009ff007819 */ /* 0x000fc80000011400 */
[----:B------:R-:W-:-:S04]  /*0180*/  LEA.HI R8, R0, R0, RZ, 0x7 ;  /* 0x0000000000087211 */ /* 0x000fc800078f38ff */
[----:B------:R-:W-:-:S04]  /*0190*/  LOP3.LUT R25, R8, 0xffffff80, RZ, 0xc0, !PT ;  /* 0xffffff8008197812 */ /* 0x000fc800078ec0ff */
[----:B------:R-:W-:-:S05]  /*01a0*/  IADD3 R25, R0, -R25, RZ ;  /* 0x8000001900197210 */ /* 0x000fca0007ffe0ff */
[----:B------:R-:W-:-:S06]  /*01b0*/  IMAD.WIDE R10, R25, 0x4, R4 ;  /* 0x00000004190a7825 */ /* 0x000fcc00078e0204 */
[----:B------:R-:W3:Y:S01]  /*01c0*/  LDG.E.EL R11, desc[UR4][R10.64] ;  /* 0x000000040a0b7981 */ /* 0x000ee2000c2e1900 */
[----:B--2---:R-:W-:-:S04]  /*01d0*/  IMAD.WIDE R28, R19, 0x4, R22 ;  /* 0x00000004131c7825 */ /* 0x004fc800078e0216 */
[----:B----4-:R-:W-:-:S04]  /*01e0*/  IMAD.WIDE R16, R2, 0x4, R16 ;  /* 0x0000000402107825 */ /* 0x010fc800078e0210 */
[C---:B-----5:R-:W-:Y:S01]  /*01f0*/  IMAD.WIDE R8, R19.reuse, 0x4, R20 ;  /* 0x0000000413087825 */ /* 0x060fe200078e0214 */
[----:B0-----:R0:W2:Y:S04]  /*0200*/  LDG.E.EL R10, desc[UR4][R28.64] ;  /* 0x000000041c0a7981 */ /* 0x0010a8000c2e1900 */
[----:B------:R-:W2:Y:S01]  /*0210*/  LDG.E.128 R4, desc[UR4][R16.64] ;  /* 0x0000000410047981 */ /* 0x000ea2000c1e1d00 */
[----:B------:R-:W-:-:S03]  /*0220*/  IMAD.WIDE R26, R19, 0x4, R14 ;  /* 0x00000004131a7825 */ /* 0x000fc600078e020e */
[----:B------:R-:W4:Y:S01]  /*0230*/  LDG.E.EL R8, desc[UR4][R8.64] ;  /* 0x0000000408087981 */ /* 0x000f22000c2e1900 */
[----:B-1----:R-:W-:-:S05]  /*0240*/  IMAD.WIDE R18, R19, 0x4, R12 ;  /* 0x0000000413127825 */ /* 0x002fca00078e020c */
[----:B------:R1:W5:Y:S04]  /*0250*/  LDG.E.EL R0, desc[UR4][R18.64] ;  /* 0x0000000412007981 */ /* 0x000368000c2e1900 */
[----:B------:R-:W5:Y:S01]  /*0260*/  LDG.E.EL R9, desc[UR4][R26.64] ;  /* 0x000000041a097981 */ /* 0x000f62000c2e1900 */
[----:B------:R-:W-:-:S06]  /*0270*/  IMAD.WIDE R22, R25, 0x4, R22 ;  /* 0x0000000419167825 */ /* 0x000fcc00078e0216 */
[----:B------:R0:W5:Y:S01]  /*0280*/  LDG.E.EL R23, desc[UR4][R22.64] ;  /* 0x0000000416177981 */ /* 0x000162000c2e1900 */
[----:B------:R-:W-:-:S06]  /*0290*/  IMAD.WIDE R20, R25, 0x4, R20 ;  /* 0x0000000419147825 */ /* 0x000fcc00078e0214 */
[----:B------:R0:W5:Y:S01]  /*02a0*/  LDG.E.EL R20, desc[UR4][R20.64] ;  /* 0x0000000414147981 */ /* 0x000162000c2e1900 */
[----:B------:R-:W-:-:S04]  /*02b0*/  IMAD.WIDE R12, R25, 0x4, R12 ;  /* 0x00000004190c7825 */ /* 0x000fc800078e020c */
[----:B---3--:R-:W-:-:S04]  /*02c0*/  FADD R3, R3, 9.9999997473787516356e-06 ;  /* 0x3727c5ac03037421 */ /* 0x008fc80000000000 */
[----:B0-----:R-:W0:Y:S02]  /*02d0*/  MUFU.SQRT R28, R3 ;  /* 0x00000003001c7308 */ /* 0x001e240000002000 */
[C---:B0-----:R-:W-:Y:S02]  /*02e0*/  FSETP.GT.AND P0, PT, R28.reuse, 8.50705917302346158658e+37, PT ;  /* 0x7e8000001c00780b */ /* 0x041fe40003f04000 */
[----:B------:R-:W-:-:S11]  /*02f0*/  FSETP.GEU.AND P1, PT, R28, 1.175494350822287508e-38, PT ;  /* 0x008000001c00780b */ /* 0x000fd60003f2e000 */
[----:B------:R-:W-:Y:S01]  /*0300*/  @P0 FMUL R28, R28, 0.25 ;  /* 0x3e8000001c1c0820 */ /* 0x000fe20000400000 */
[----:B------:R-:W-:Y:S01]  /*0310*/  FADD R24, R11, 9.9999997473787516356e-06 ;  /* 0x3727c5ac0b187421 */ /* 0x000fe20000000000 */
[----:B------:R-:W-:Y:S02]  /*0320*/  HFMA2.MMA R11, -RZ, RZ, 1.625, 0 ;  /* 0x3e800000ff0b7435 */ /* 0x000fe400000001ff */
[----:B------:R-:W-:-:S06]  /*0330*/  @!P1 FMUL R28, R28, 16777216 ;  /* 0x4b8000001c1c9820 */ /* 0x000fcc0000400000 */
[----:B------:R-:W0:Y:S02]  /*0340*/  MUFU.RCP R28, R28 ;  /* 0x0000001c001c7308 */ /* 0x000e240000001000 */
[----:B-1----:R-:W-:Y:S01]  /*0350*/  FSEL R19, R11, 1, P0 ;  /* 0x3f8000000b137808 */ /* 0x002fe20000000000 */
[----:B--2---:R-:W-:-:S04]  /*0360*/  FADD R4, R4, R10 ;  /* 0x0000000a04047221 */ /* 0x004fc80000000000 */
[----:B------:R-:W-:Y:S01]  /*0370*/  @!P1 FMUL R19, R19, 16777216 ;  /* 0x4b80000013139820 */ /* 0x000fe20000400000 */
[----:B------:R-:W1:Y:S01]  /*0380*/  MUFU.SQRT R24, R24 ;  /* 0x0000001800187308 */ /* 0x000e620000002000 */
[----:B----4-:R-:W-:Y:S02]  /*0390*/  FADD R3, -R8, R4 ;  /* 0x0000000408037221 */ /* 0x010fe40000000100 */
[----:B0-----:R-:W-:-:S04]  /*03a0*/  FMUL R18, R28, R19 ;  /* 0x000000131c127220 */ /* 0x001fc80000400000 */
[----:B------:R-:W-:-:S04]  /*03b0*/  FMUL R3, R3, R18 ;  /* 0x0000001203037220 */ /* 0x000fc80000400000 */
[----:B-----5:R-:W-:Y:S01]  /*03c0*/  FFMA R3, R9, R3, R0 ;  /* 0x0000000309037223 */ /* 0x020fe20000000000 */
[----:B-1----:R-:W-:-:S03]  /*03d0*/  FSETP.GT.AND P0, PT, R24, 8.50705917302346158658e+37, PT ;  /* 0x7e8000001800780b */ /* 0x002fc60003f04000 */
[----:B------:R-:W-:Y:S01]  /*03e0*/  FMUL R28, R3, 1.4426950216293334961 ;  /* 0x3fb8aa3b031c7820 */ /* 0x000fe20000400000 */
[----:B------:R-:W-:Y:S01]  /*03f0*/  FSETP.GEU.AND P1, PT, R24, 1.175494350822287508e-38, PT ;  /* 0x008000001800780b */ /* 0x000fe20003f2e000 */
[--C-:B------:R-:W-:Y:S01]  /*0400*/  FADD R5, R5, R10.reuse ;  /* 0x0000000a05057221 */ /* 0x100fe20000000000 */
[--C-:B------:R-:W-:Y:S01]  /*0410*/  FADD R6, R6, R10.reuse ;  /* 0x0000000a06067221 */ /* 0x100fe20000000000 */
[----:B------:R-:W-:Y:S02]  /*0420*/  FADD R7, R7, R10 ;  /* 0x0000000a07077221 */ /* 0x000fe40000000000 */
[----:B------:R-:W0:Y:S01]  /*0430*/  FRND R28, R28 ;  /* 0x0000001c001c7307 */ /* 0x000e220000201000 */
[C---:B------:R-:W-:Y:S01]  /*0440*/  FADD R19, -R8.reuse, R6 ;  /* 0x0000000608137221 */ /* 0x040fe20000000100 */
[C---:B------:R-:W-:Y:S01]  /*0450*/  FADD R29, -R8.reuse, R5 ;  /* 0x00000005081d7221 */ /* 0x040fe20000000100 */
[----:B------:R-:W-:Y:S01]  /*0460*/  FADD R27, -R8, R7 ;  /* 0x00000007081b7221 */ /* 0x000fe20000000100 */
[----:B------:R-:W-:Y:S01]  /*0470*/  @P0 FMUL R24, R24, 0.25 ;  /* 0x3e80000018180820 */ /* 0x000fe20000400000 */
[----:B------:R-:W-:-:S03]  /*0480*/  FADD.FTZ R8, |R3|, -RZ ;  /* 0x800000ff03087221 */ /* 0x000fc60000010200 */
[----:B------:R-:W-:Y:S02]  /*0490*/  @!P1 FMUL R24, R24, 16777216 ;  /* 0x4b80000018189820 */ /* 0x000fe40000400000 */
[----:B------:R-:W-:Y:S01]  /*04a0*/  FSETP.GEU.AND P2, PT, R8, 0.40999999642372131348, PT ;  /* 0x3ed1eb850800780b */ /* 0x000fe20003f4e000 */
[-C--:B------:R-:W-:Y:S01]  /*04b0*/  FMUL R27, R27, R18.reuse ;  /* 0x000000121b1b7220 */ /* 0x080fe20000400000 */
[-C--:B------:R-:W-:Y:S01]  /*04c0*/  FMUL R10, R19, R18.reuse ;  /* 0x00000012130a7220 */ /* 0x080fe20000400000 */
[----:B------:R-:W-:Y:S01]  /*04d0*/  FMUL R19, R29, R18 ;  /* 0x000000121d137220 */ /* 0x000fe20000400000 */
[----:B------:R-:W1:Y:S01]  /*04e0*/  MUFU.RCP R24, R24 ;  /* 0x0000001800187308 */ /* 0x000e620000001000 */
[----:B0-----:R-:W-:Y:S02]  /*04f0*/  FSEL R28, R28, RZ, P2 ;  /* 0x000000ff1c1c7208 */ /* 0x001fe40001000000 */
[----:B------:R-:W-:Y:S01]  /*0500*/  FSEL R29, R11, 1, P0 ;  /* 0x3f8000000b1d7808 */ /* 0x000fe20000000000 */
[C-C-:B------:R-:W-:Y:S01]  /*0510*/  FFMA R11, R9.reuse, R27, R0.reuse ;  /* 0x0000001b090b7223 */ /* 0x140fe20000000000 */
[C-C-:B------:R-:W-:Y:S01]  /*0520*/  FFMA R10, R9.reuse, R10, R0.reuse ;  /* 0x0000000a090a7223 */ /* 0x140fe20000000000 */
[----:B------:R-:W-:Y:S01]  /*0530*/  FFMA.FTZ R27, -R28, 0.693145751953125, R3 ;  /* 0x3f3172001c1b7823 */ /* 0x000fe20000010103 */
[----:B------:R-:W-:Y:S01]  /*0540*/  FFMA R9, R9, R19, R0 ;  /* 0x0000001309097223 */ /* 0x000fe20000000000 */
[----:B------:R-:W-:-:S02]  /*0550*/  MOV R0, 0x3ab5ebe6 ;  /* 0x3ab5ebe600007802 */ /* 0x000fc40000000f00 */
[----:B------:R-:W-:Y:S01]  /*0560*/  FFMA.FTZ R27, -R28, 1.428606765330187045e-06, R27 ;  /* 0x35bfbe8e1c1b7823 */ /* 0x000fe2000001011b */
[----:B------:R-:W-:-:S03]  /*0570*/  @!P1 FMUL R29, R29, 16777216 ;  /* 0x4b8000001d1d9820 */ /* 0x000fc60000400000 */
[----:B------:R-:W-:Y:S01]  /*0580*/  FFMA.FTZ R18, R27, R0, 0.0083824126049876213074 ;  /* 0x3c0956631b127423 */ /* 0x000fe20000010000 */
[----:B-1----:R-:W-:-:S03]  /*0590*/  FMUL R19, R24, R29 ;  /* 0x0000001d18137220 */ /* 0x002fc60000400000 */
[----:B------:R-:W-:-:S04]  /*05a0*/  FFMA.FTZ R24, R27, R18, 0.041667830199003219604 ;  /* 0x3d2aabe31b187423 */ /* 0x000fc80000010012 */
[----:B------:R-:W-:-:S04]  /*05b0*/  FFMA.FTZ R24, R27, R24, 0.16666397452354431152 ;  /* 0x3e2aa9f61b187423 */ /* 0x000fc80000010018 */
[----:B------:R-:W-:Y:S01]  /*05c0*/  FFMA.FTZ R24, R27, R24, 0.49999994039535522461 ;  /* 0x3efffffe1b187423 */ /* 0x000fe20000010018 */
[----:B------:R-:W-:-:S03]  /*05d0*/  FSETP.NEU.AND P2, PT, R28, 128, PT ;  /* 0x430000001c00780b */ /* 0x000fc60003f4d000 */
[----:B------:R-:W-:Y:S01]  /*05e0*/  FMUL R24, R27, R24 ;  /* 0x000000181b187220 */ /* 0x000fe20000400000 */
[----:B------:R-:W-:-:S03]  /*05f0*/  FSEL R8, R28, 127, P2 ;  /* 0x42fe00001c087808 */ /* 0x000fc60001000000 */
[----:B------:R-:W-:Y:S01]  /*0600*/  FFMA.FTZ R27, R27, R24, R27 ;  /* 0x000000181b1b7223 */ /* 0x000fe2000001001b */
[C---:B------:R-:W-:Y:S01]  /*0610*/  FMUL R24, R9.reuse, 1.4426950216293334961 ;  /* 0x3fb8aa3b09187820 */ /* 0x040fe20000400000 */
[----:B------:R-:W0:Y:S01]  /*0620*/  MUFU.EX2 R18, R8 ;  /* 0x0000000800127308 */ /* 0x000e220000000800 */
[----:B------:R-:W-:-:S07]  /*0630*/  FADD.FTZ R26, |R9|, -RZ ;  /* 0x800000ff091a7221 */ /* 0x000fce0000010200 */
[----:B------:R-:W1:Y:S01]  /*0640*/  FRND R24, R24 ;  /* 0x0000001800187307 */ /* 0x000e620000201000 */
[----:B------:R-:W-:Y:S01]  /*0650*/  FSETP.GEU.AND P0, PT, R26, 0.40999999642372131348, PT ;  /* 0x3ed1eb851a00780b */ /* 0x000fe20003f0e000 */
[----:B0-----:R-:W-:-:S04]  /*0660*/  FADD R29, R18, -1 ;  /* 0xbf800000121d7421 */ /* 0x001fc80000000000 */
[----:B------:R-:W-:Y:S01]  /*0670*/  FFMA.FTZ R18, R18, R27, R29 ;  /* 0x0000001b12127223 */ /* 0x000fe2000001001d */
[----:B-1----:R-:W-:-:S05]  /*0680*/  FSEL R8, R24, RZ, P0 ;  /* 0x000000ff18087208 */ /* 0x002fca0000000000 */
[----:B------:R-:W-:-:S04]  /*0690*/  FFMA.FTZ R27, -R8, 0.693145751953125, R9 ;  /* 0x3f317200081b7823 */ /* 0x000fc80000010109 */
[----:B------:R-:W-:-:S04]  /*06a0*/  FFMA.FTZ R27, -R8, 1.428606765330187045e-06, R27 ;  /* 0x35bfbe8e081b7823 */ /* 0x000fc8000001011b */
[----:B------:R-:W-:Y:S01]  /*06b0*/  FFMA.FTZ R24, R27, R0, 0.0083824126049876213074 ;  /* 0x3c0956631b187423 */ /* 0x000fe20000010000 */
[----:B------:R-:W-:-:S03]  /*06c0*/  FSETP.NEU.AND P6, PT, R8, 128, PT ;  /* 0x430000000800780b */ /* 0x000fc60003fcd000 */
[----:B------:R-:W-:Y:S01]  /*06d0*/  FFMA.FTZ R29, R27, R24, 0.041667830199003219604 ;  /* 0x3d2aabe31b1d7423 */ /* 0x000fe20000010018 */
[----:B------:R-:W-:-:S03]  /*06e0*/  FSEL R26, R8, 127, P6 ;  /* 0x42fe0000081a7808 */ /* 0x000fc60003000000 */
[C---:B------:R-:W-:Y:S01]  /*06f0*/  FFMA.FTZ R29, R27.reuse, R29, 0.16666397452354431152 ;  /* 0x3e2aa9f61b1d7423 */ /* 0x040fe2000001001d */
[----:B------:R-:W0:Y:S03]  /*0700*/  MUFU.EX2 R24, R26 ;  /* 0x0000001a00187308 */ /* 0x000e260000000800 */
[----:B------:R-:W-:-:S04]  /*0710*/  FFMA.FTZ R22, R27, R29, 0.49999994039535522461 ;  /* 0x3efffffe1b167423 */ /* 0x000fc8000001001d */
[----:B------:R-:W-:-:S04]  /*0720*/  FMUL R22, R27, R22 ;  /* 0x000000161b167220 */ /* 0x000fc80000400000 */
[----:B------:R-:W-:Y:S01]  /*0730*/  FFMA.FTZ R27, R27, R22, R27 ;  /* 0x000000161b1b7223 */ /* 0x000fe2000001001b */
[----:B------:R-:W-:Y:S01]  /*0740*/  FMUL R22, R10, 1.4426950216293334961 ;  /* 0x3fb8aa3b0a167820 */ /* 0x000fe20000400000 */
[----:B0-----:R-:W-:-:S05]  /*0750*/  FADD R21, R24, -1 ;  /* 0xbf80000018157421 */ /* 0x001fca0000000000 */
[----:B------:R-:W0:Y:S01]  /*0760*/  FRND R22, R22 ;  /* 0x0000001600167307 */ /* 0x000e220000201000 */
[----:B------:R-:W-:Y:S01]  /*0770*/  FFMA.FTZ R24, R24, R27, R21 ;  /* 0x0000001b18187223 */ /* 0x000fe20000010015 */
[----:B------:R-:W-:Y:S01]  /*0780*/  FADD.FTZ R21, |R10|, -RZ ;  /* 0x800000ff0a157221 */ /* 0x000fe20000010200 */
[----:B------:R-:W-:-:S04]  /*0790*/  IMAD.WIDE R26, R25, 0x4, R14 ;  /* 0x00000004191a7825 */ /* 0x000fc800078e020e */
[----:B------:R-:W-:Y:S02]  /*07a0*/  FSETP.GEU.AND P0, PT, R21, 0.40999999642372131348, PT ;  /* 0x3ed1eb851500780b */ /* 0x000fe40003f0e000 */
[----:B------:R1:W2:Y:S02]  /*07b0*/  LDG.E.EL R21, desc[UR4][R26.64] ;  /* 0x000000041a157981 */ /* 0x0002a4000c2e1900 */
[----:B0-----:R-:W-:-:S05]  /*07c0*/  FSEL R15, R22, RZ, P0 ;  /* 0x000000ff160f7208 */ /* 0x001fca0000000000 */
[----:B------:R-:W-:-:S04]  /*07d0*/  FFMA.FTZ R14, -R15, 0.693145751953125, R10 ;  /* 0x3f3172000f0e7823 */ /* 0x000fc8000001010a */
[----:B------:R-:W-:-:S04]  /*07e0*/  FFMA.FTZ R25, -R15, 1.428606765330187045e-06, R14 ;  /* 0x35bfbe8e0f197823 */ /* 0x000fc8000001010e */
[----:B------:R-:W-:Y:S01]  /*07f0*/  FFMA.FTZ R29, R25, R0, 0.0083824126049876213074 ;  /* 0x3c095663191d7423 */ /* 0x000fe20000010000 */
[----:B------:R-:W-:-:S03]  /*0800*/  FSETP.NEU.AND P0, PT, R15, 128, PT ;  /* 0x430000000f00780b */ /* 0x000fc60003f0d000 */
[----:B------:R-:W-:Y:S01]  /*0810*/  FFMA.FTZ R22, R25, R29, 0.041667830199003219604 ;  /* 0x3d2aabe319167423 */ /* 0x000fe2000001001d */
[----:B------:R-:W-:-:S03]  /*0820*/  FSEL R14, R15, 127, P0 ;  /* 0x42fe00000f0e7808 */ /* 0x000fc60000000000 */
[----:B------:R-:W-:Y:S01]  /*0830*/  FFMA.FTZ R22, R25, R22, 0.16666397452354431152 ;  /* 0x3e2aa9f619167423 */ /* 0x000fe20000010016 */
[----:B------:R-:W-:-:S03]  /*0840*/  FMUL R29, R11, 1.4426950216293334961 ;  /* 0x3fb8aa3b0b1d7820 */ /* 0x000fc60000400000 */
[C---:B------:R-:W-:Y:S01]  /*0850*/  FFMA.FTZ R22, R25.reuse, R22, 0.49999994039535522461 ;  /* 0x3efffffe19167423 */ /* 0x040fe20000010016 */
[----:B------:R-:W0:Y:S03]  /*0860*/  MUFU.EX2 R14, R14 ;  /* 0x0000000e000e7308 */ /* 0x000e260000000800 */
[----:B------:R-:W-:-:S05]  /*0870*/  FMUL R22, R25, R22 ;  /* 0x0000001619167220 */ /* 0x000fca0000400000 */
[----:B-1----:R-:W1:Y:S01]  /*0880*/  FRND R26, R29 ;  /* 0x0000001d001a7307 */ /* 0x002e620000201000 */
[----:B------:R-:W-:Y:S01]  /*0890*/  FFMA.FTZ R25, R25, R22, R25 ;  /* 0x0000001619197223 */ /* 0x000fe20000010019 */
[----:B------:R-:W-:-:S05]  /*08a0*/  FADD.FTZ R22, |R11|, -RZ ;  /* 0x800000ff0b167221 */ /* 0x000fca0000010200 */
[----:B------:R-:W-:Y:S01]  /*08b0*/  FSETP.GEU.AND P1, PT, R22, 0.40999999642372131348, PT ;  /* 0x3ed1eb851600780b */ /* 0x000fe20003f2e000 */
[----:B0-----:R-:W-:Y:S01]  /*08c0*/  FADD R27, R14, -1 ;  /* 0xbf8000000e1b7421 */ /* 0x001fe20000000000 */
[----:B------:R-:W-:Y:S01]  /*08d0*/  FSEL R28, R28, 127, P2 ;  /* 0x42fe00001c1c7808 */ /* 0x000fe20001000000 */
[----:B------:R0:W2:Y:S01]  /*08e0*/  LDG.E.EL R22, desc[UR4][R12.64] ;  /* 0x000000040c167981 */ /* 0x0000a2000c2e1900 */
[----:B-1----:R-:W-:Y:S01]  /*08f0*/  FSEL R26, R26, RZ, P1 ;  /* 0x000000ff1a1a7208 */ /* 0x002fe20000800000 */
[----:B------:R-:W-:-:S04]  /*0900*/  FFMA.FTZ R25, R14, R25, R27 ;  /* 0x000000190e197223 */ /* 0x000fc8000001001b */
[----:B------:R-:W-:-:S04]  /*0910*/  FFMA.FTZ R27, -R26, 0.693145751953125, R11 ;  /* 0x3f3172001a1b7823 */ /* 0x000fc8000001010b */
[C---:B------:R-:W-:Y:S01]  /*0920*/  FFMA.FTZ R27, -R26.reuse, 1.428606765330187045e-06, R27 ;  /* 0x35bfbe8e1a1b7823 */ /* 0x040fe2000001011b */
[----:B------:R-:W-:-:S03]  /*0930*/  FSETP.NEU.AND P1, PT, R26, 128, PT ;  /* 0x430000001a00780b */ /* 0x000fc60003f2d000 */
[C---:B------:R-:W-:Y:S01]  /*0940*/  FFMA.FTZ R14, R27.reuse, R0, 0.0083824126049876213074 ;  /* 0x3c0956631b0e7423 */ /* 0x040fe20000010000 */
[C---:B------:R-:W-:Y:S02]  /*0950*/  FSETP.GEU.AND P4, PT, R28.reuse, -25, PT ;  /* 0xc1c800001c00780b */ /* 0x040fe40003f8e000 */
[----:B------:R-:W-:Y:S01]  /*0960*/  FSETP.GT.AND P3, PT, R28, 128, PT ;  /* 0x430000001c00780b */ /* 0x000fe20003f64000 */
[----:B------:R-:W-:Y:S01]  /*0970*/  FFMA.FTZ R28, R27, R14, 0.041667830199003219604 ;  /* 0x3d2aabe31b1c7423 */ /* 0x000fe2000001000e */
[----:B------:R-:W-:-:S04]  /*0980*/  FSEL R14, R26, 127, P1 ;  /* 0x42fe00001a0e7808 */ /* 0x000fc80000800000 */
[----:B0-----:R-:W0:Y:S01]  /*0990*/  MUFU.EX2 R12, R14 ;  /* 0x0000000e000c7308 */ /* 0x001e220000000800 */
[----:B------:R-:W-:Y:S01]  /*09a0*/  FFMA.FTZ R28, R27, R28, 0.16666397452354431152 ;  /* 0x3e2aa9f61b1c7423 */ /* 0x000fe2000001001c */
[----:B------:R-:W-:Y:S01]  /*09b0*/  FSETP.NEU.AND P5, PT, R3, RZ, PT ;  /* 0x000000ff0300720b */ /* 0x000fe20003fad000 */
[----:B------:R-:W-:Y:S02]  /*09c0*/  @!P2 FADD R18, R18, R18 ;  /* 0x000000121212a221 */ /* 0x000fe40000000000 */
[C---:B------:R-:W-:Y:S01]  /*09d0*/  FFMA.FTZ R28, R27.reuse, R28, 0.49999994039535522461 ;  /* 0x3efffffe1b1c7423 */ /* 0x040fe2000001001c */
[----:B------:R-:W-:Y:S01]  /*09e0*/  FSEL R8, R8, 127, P6 ;  /* 0x42fe000008087808 */ /* 0x000fe20003000000 */
[----:B------:R-:W-:Y:S02]  /*09f0*/  @!P6 FADD R24, R24, R24 ;  /* 0x000000181818e221 */ /* 0x000fe40000000000 */
[----:B------:R-:W-:Y:S01]  /*0a00*/  FMUL R28, R27, R28 ;  /* 0x0000001c1b1c7220 */ /* 0x000fe20000400000 */
[----:B------:R-:W-:-:S02]  /*0a10*/  FSEL R18, R18, +INF , !P3 ;  /* 0x7f80000012127808 */ /* 0x000fc40005800000 */
[----:B------:R-:W-:Y:S01]  /*0a20*/  FSETP.GT.AND P3, PT, R8, 128, PT ;  /* 0x430000000800780b */ /* 0x000fe20003f64000 */
[----:B------:R-:W-:Y:S01]  /*0a30*/  FFMA.FTZ R27, R27, R28, R27 ;  /* 0x0000001c1b1b7223 */ /* 0x000fe2000001001b */
[----:B------:R-:W-:Y:S01]  /*0a40*/  FSEL R15, R15, 127, P0 ;  /* 0x42fe00000f0f7808 */ /* 0x000fe20000000000 */
[----:B0-----:R-:W-:Y:S01]  /*0a50*/  FADD R13, R12, -1 ;  /* 0xbf8000000c0d7421 */ /* 0x001fe20000000000 */
[----:B------:R-:W-:Y:S01]  /*0a60*/  FSETP.GEU.AND P2, PT, R8, -25, PT ;  /* 0xc1c800000800780b */ /* 0x000fe20003f4e000 */
[----:B------:R-:W-:Y:S01]  /*0a70*/  FADD R8, R3, R3 ;  /* 0x0000000303087221 */ /* 0x000fe20000000000 */
[----:B------:R-:W-:Y:S01]  /*0a80*/  @P5 FSEL R8, R18, -1, P4 ;  /* 0xbf80000012085808 */ /* 0x000fe20002000000 */
[----:B------:R-:W-:Y:S01]  /*0a90*/  FFMA.FTZ R27, R12, R27, R13 ;  /* 0x0000001b0c1b7223 */ /* 0x000fe2000001000d */
[----:B------:R-:W-:Y:S02]  /*0aa0*/  FSEL R24, R24, +INF , !P3 ;  /* 0x7f80000018187808 */ /* 0x000fe40005800000 */
[----:B------:R-:W-:-:S02]  /*0ab0*/  FSETP.GEU.AND P3, PT, R15, -25, PT ;  /* 0xc1c800000f00780b */ /* 0x000fc40003f6e000 */
[----:B------:R-:W-:Y:S02]  /*0ac0*/  FSETP.GT.AND P4, PT, R15, 128, PT ;  /* 0x430000000f00780b */ /* 0x000fe40003f84000 */
[----:B------:R-:W3:Y:S01]  /*0ad0*/  LDG.E.128 R12, desc[UR4][R16.64+0x800] ;  /* 0x00080004100c7981 */ /* 0x000ee2000c1e1d00 */
[C---:B------:R-:W-:Y:S01]  /*0ae0*/  FSETP.NEU.AND P6, PT, R9.reuse, RZ, PT ;  /* 0x000000ff0900720b */ /* 0x040fe20003fcd000 */
[----:B------:R-:W-:Y:S01]  /*0af0*/  FADD R18, R9, R9 ;  /* 0x0000000909127221 */ /* 0x000fe20000000000 */
[----:B------:R-:W-:Y:S01]  /*0b00*/  @!P0 FADD R25, R25, R25 ;  /* 0x0000001919198221 */ /* 0x000fe20000000000 */
[----:B------:R-:W-:Y:S02]  /*0b10*/  FSETP.NEU.AND P0, PT, R11, RZ, PT ;  /* 0x000000ff0b00720b */ /* 0x000fe40003f0d000 */
[----:B------:R-:W-:Y:S01]  /*0b20*/  FSEL R26, R26, 127, P1 ;  /* 0x42fe00001a1a7808 */ /* 0x000fe20000800000 */
[----:B------:R-:W-:-:S07]  /*0b30*/  @!P1 FADD R27, R27, R27 ;  /* 0x0000001b1b1b9221 */ /* 0x000fce0000000000 */
[----:B------:R-:W-:Y:S02]  /*0b40*/  @P6 FSEL R18, R24, -1, P2 ;  /* 0xbf80000018126808 */ /* 0x000fe40001000000 */
[----:B------:R-:W-:Y:S02]  /*0b50*/  FSETP.NEU.AND P6, PT, R10, RZ, PT ;  /* 0x000000ff0a00720b */ /* 0x000fe40003fcd000 */
[----:B------:R-:W-:Y:S02]  /*0b60*/  FSETP.GT.AND P5, PT, R26, 128, PT ;  /* 0x430000001a00780b */ /* 0x000fe40003fa4000 */
[----:B------:R-:W-:Y:S01]  /*0b70*/  FSEL R24, R25, +INF , !P4 ;  /* 0x7f80000019187808 */ /* 0x000fe20006000000 */
[----:B------:R-:W-:Y:S01]  /*0b80*/  FADD R25, R10, R10 ;  /* 0x0000000a0a197221 */ /* 0x000fe20000000000 */
[----:B------:R-:W-:Y:S02]  /*0b90*/  FSETP.GEU.AND P2, PT, R26, -25, PT ;  /* 0xc1c800001a00780b */ /* 0x000fe40003f4e000 */
[----:B------:R-:W-:-:S05]  /*0ba0*/  FSEL R27, R27, +INF , !P5 ;  /* 0x7f8000001b1b7808 */ /* 0x000fca0006800000 */
[----:B------:R-:W-:Y:S01]  /*0bb0*/  @P6 FSEL R25, R24, -1, P3 ;  /* 0xbf80000018196808 */ /* 0x000fe20001800000 */
[----:B------:R-:W-:Y:S01]  /*0bc0*/  FADD R24, R11, R11 ;  /* 0x0000000b0b187221 */ /* 0x000fe20000000000 */
[----:B------:R-:W-:Y:S02]  /*0bd0*/  @P0 FSEL R24, R27, -1, P2 ;  /* 0xbf8000001b180808 */ /* 0x000fe40001000000 */
[----:B------:R-:W-:-:S04]  /*0be0*/  FSETP.GT.AND P0, PT, R11, RZ, PT ;  /* 0x000000ff0b00720b */ /* 0x000fc80003f04000 */
[----:B------:R-:W-:Y:S01]  /*0bf0*/  FSEL R11, R11, R24, P0 ;  /* 0x000000180b0b7208 */ /* 0x000fe20000000000 */
[--C-:B---3--:R-:W-:Y:S01]  /*0c00*/  FADD R12, R12, R23.reuse ;  /* 0x000000170c0c7221 */ /* 0x108fe20000000000 */
[----:B------:R-:W-:-:S03]  /*0c10*/  FADD R14, R14, R23 ;  /* 0x000000170e0e7221 */ /* 0x000fc60000000000 */
[----:B------:R-:W-:Y:S01]  /*0c20*/  FADD R24, -R20, R12 ;  /* 0x0000000c14187221 */ /* 0x000fe20000000100 */
[--C-:B------:R-:W-:Y:S01]  /*0c30*/  FADD R13, R13, R23.reuse ;  /* 0x000000170d0d7221 */ /* 0x100fe20000000000 */
[----:B------:R-:W-:Y:S02]  /*0c40*/  FADD R15, R15, R23 ;  /* 0x000000170f0f7221 */ /* 0x000fe40000000000 */
[----:B------:R-:W-:Y:S01]  /*0c50*/  FMUL R23, R24, R19 ;  /* 0x0000001318177220 */ /* 0x000fe20000400000 */
[C---:B------:R-:W-:Y:S01]  /*0c60*/  FADD R26, -R20.reuse, R14 ;  /* 0x0000000e141a7221 */ /* 0x040fe20000000100 */
[C---:B------:R-:W-:Y:S01]  /*0c70*/  FADD R28, -R20.reuse, R13 ;  /* 0x0000000d141c7221 */ /* 0x040fe20000000100 */
[----:B------:R-:W-:Y:S01]  /*0c80*/  FADD R24, -R20, R15 ;  /* 0x0000000f14187221 */ /* 0x000fe20000000100 */
[----:B--2---:R-:W-:-:S03]  /*0c90*/  FFMA R20, R21, R23, R22 ;  /* 0x0000001715147223 */ /* 0x004fc60000000016 */
[-C--:B------:R-:W-:Y:S01]  /*0ca0*/  FMUL R29, R24, R19.reuse ;  /* 0x00000013181d7220 */ /* 0x080fe20000400000 */
[----:B------:R-:W-:Y:S01]  /*0cb0*/  FMUL R24, R20, 1.4426950216293334961 ;  /* 0x3fb8aa3b14187820 */ /* 0x000fe20000400000 */
[-C--:B------:R-:W-:Y:S01]  /*0cc0*/  FMUL R23, R26, R19.reuse ;  /* 0x000000131a177220 */ /* 0x080fe20000400000 */
[----:B------:R-:W-:-:S04]  /*0cd0*/  FMUL R27, R28, R19 ;  /* 0x000000131c1b7220 */ /* 0x000fc80000400000 */
[----:B------:R-:W0:Y:S01]  /*0ce0*/  FRND R24, R24 ;  /* 0x0000001800187307 */ /* 0x000e220000201000 */
[C-C-:B------:R-:W-:Y:S01]  /*0cf0*/  FFMA R19, R21.reuse, R23, R22.reuse ;  /* 0x0000001715137223 */ /* 0x140fe20000000016 */
[C-C-:B------:R-:W-:Y:S01]  /*0d00*/  FFMA R23, R21.reuse, R29, R22.reuse ;  /* 0x0000001d15177223 */ /* 0x140fe20000000016 */
[----:B------:R-:W-:Y:S01]  /*0d10*/  FFMA R21, R21, R27, R22 ;  /* 0x0000001b15157223 */ /* 0x000fe20000000016 */
[----:B------:R-:W-:-:S05]  /*0d20*/  FADD.FTZ R22, |R20|, -RZ ;  /* 0x800000ff14167221 */ /* 0x000fca0000010200 */
[----:B------:R-:W-:-:S04]  /*0d30*/  FSETP.GEU.AND P0, PT, R22, 0.40999999642372131348, PT ;  /* 0x3ed1eb851600780b */ /* 0x000fc80003f0e000 */
[----:B0-----:R-:W-:Y:S02]  /*0d40*/  FSEL R27, R24, RZ, P0 ;  /* 0x000000ff181b7208 */ /* 0x001fe40000000000 */
[----:B------:R-:W-:-:S03]  /*0d50*/  FSETP.GT.AND P0, PT, R10, RZ, PT ;  /* 0x000000ff0a00720b */ /* 0x000fc60003f04000 */
[C---:B------:R-:W-:Y:S01]  /*0d60*/  FFMA.FTZ R22, -R27.reuse, 0.693145751953125, R20 ;  /* 0x3f3172001b167823 */ /* 0x040fe20000010114 */
[----:B------:R-:W-:Y:S02]  /*0d70*/  FSEL R10, R10, R25, P0 ;  /* 0x000000190a0a7208 */ /* 0x000fe40000000000 */
[C---:B------:R-:W-:Y:S01]  /*0d80*/  FSETP.NEU.AND P0, PT, R27.reuse, 128, PT ;  /* 0x430000001b00780b */ /* 0x040fe20003f0d000 */
[----:B------:R-:W-:-:S03]  /*0d90*/  FFMA.FTZ R25, -R27, 1.428606765330187045e-06, R22 ;  /* 0x35bfbe8e1b197823 */ /* 0x000fc60000010116 */
[----:B------:R-:W-:Y:S01]  /*0da0*/  FSEL R22, R27, 127, P0 ;  /* 0x42fe00001b167808 */ /* 0x000fe20000000000 */
[----:B------:R-:W-:-:S04]  /*0db0*/  FFMA.FTZ R24, R25, R0, 0.0083824126049876213074 ;  /* 0x3c09566319187423 */ /* 0x000fc80000010000 */
[C---:B------:R-:W-:Y:S01]  /*0dc0*/  FFMA.FTZ R24, R25.reuse, R24, 0.041667830199003219604 ;  /* 0x3d2aabe319187423 */ /* 0x040fe20000010018 */
[----:B------:R-:W0:Y:S03]  /*0dd0*/  MUFU.EX2 R22, R22 ;  /* 0x0000001600167308 */ /* 0x000e260000000800 */
[----:B------:R-:W-:-:S04]  /*0de0*/  FFMA.FTZ R24, R25, R24, 0.16666397452354431152 ;  /* 0x3e2aa9f619187423 */ /* 0x000fc80000010018 */
[----:B------:R-:W-:-:S04]  /*0df0*/  FFMA.FTZ R24, R25, R24, 0.49999994039535522461 ;  /* 0x3efffffe19187423 */ /* 0x000fc80000010018 */
[----:B------:R-:W-:-:S04]  /*0e00*/  FMUL R24, R25, R24 ;  /* 0x0000001819187220 */ /* 0x000fc80000400000 */
[----:B------:R-:W-:Y:S01]  /*0e10*/  FFMA.FTZ R25, R25, R24, R25 ;  /* 0x0000001819197223 */ /* 0x000fe20000010019 */
[----:B0-----:R-:W-:-:S04]  /*0e20*/  FADD R29, R22, -1 ;  /* 0xbf800000161d7421 */ /* 0x001fc80000000000 */
[----:B------:R-:W-:Y:S01]  /*0e30*/  FFMA.FTZ R24, R22, R25, R29 ;  /* 0x0000001916187223 */ /* 0x000fe2000001001d */
[----:B------:R-:W-:-:S06]  /*0e40*/  FMUL R25, R19, 1.4426950216293334961 ;  /* 0x3fb8aa3b13197820 */ /* 0x000fcc0000400000 */
[----:B------:R-:W0:Y:S01]  /*0e50*/  FRND R25, R25 ;  /* 0x0000001900197307 */ /* 0x000e220000201000 */
[----:B------:R-:W-:Y:S01]  /*0e60*/  FADD.FTZ R26, |R19|, -RZ ;  /* 0x800000ff131a7221 */ /* 0x000fe20000010200 */
[----:B------:R-:W-:-:S04]  /*0e70*/  FSETP.NEU.AND P2, PT, R20, RZ, PT ;  /* 0x000000ff1400720b */ /* 0x000fc80003f4d000 */
[----:B------:R-:W-:Y:S02]  /*0e80*/  FSETP.GEU.AND P1, PT, R26, 0.40999999642372131348, PT ;  /* 0x3ed1eb851a00780b */ /* 0x000fe40003f2e000 */
[----:B------:R-:W-:Y:S01]  /*0e90*/  FSEL R27, R27, 127, P0 ;  /* 0x42fe00001b1b7808 */ /* 0x000fe20000000000 */
[----:B------:R-:W-:Y:S01]  /*0ea0*/  @!P0 FADD R24, R24, R24 ;  /* 0x0000001818188221 */ /* 0x000fe20000000000 */
[----:B0-----:R-:W-:Y:S02]  /*0eb0*/  FSEL R22, R25, RZ, P1 ;  /* 0x000000ff19167208 */ /* 0x001fe40000800000 */
[C---:B------:R-:W-:Y:S02]  /*0ec0*/  FSETP.GT.AND P0, PT, R27.reuse, 128, PT ;  /* 0x430000001b00780b */ /* 0x040fe40003f04000 */
[----:B------:R-:W-:Y:S01]  /*0ed0*/  FSETP.GEU.AND P1, PT, R27, -25, PT ;  /* 0xc1c800001b00780b */ /* 0x000fe20003f2e000 */
[----:B------:R-:W-:Y:S01]  /*0ee0*/  FFMA.FTZ R27, -R22, 0.693145751953125, R19 ;  /* 0x3f317200161b7823 */ /* 0x000fe20000010113 */
[----:B------:R-:W-:Y:S01]  /*0ef0*/  FSEL R24, R24, +INF , !P0 ;  /* 0x7f80000018187808 */ /* 0x000fe20004000000 */
[----:B------:R-:W-:-:S02]  /*0f00*/  FADD R25, R20, R20 ;  /* 0x0000001414197221 */ /* 0x000fc40000000000 */
[----:B------:R-:W-:Y:S01]  /*0f10*/  FFMA.FTZ R27, -R22, 1.428606765330187045e-06, R27 ;  /* 0x35bfbe8e161b7823 */ /* 0x000fe2000001011b */
[----:B------:R-:W-:-:S03]  /*0f20*/  @P2 FSEL R25, R24, -1, P1 ;  /* 0xbf80000018192808 */ /* 0x000fc60000800000 */
[----:B------:R-:W-:-:S04]  /*0f30*/  FFMA.FTZ R24, R27, R0, 0.0083824126049876213074 ;  /* 0x3c0956631b187423 */ /* 0x000fc80000010000 */
[----:B------:R-:W-:-:S04]  /*0f40*/  FFMA.FTZ R24, R27, R24, 0.041667830199003219604 ;  /* 0x3d2aabe31b187423 */ /* 0x000fc80000010018 */
[----:B------:R-:W-:Y:S01]  /*0f50*/  FFMA.FTZ R24, R27, R24, 0.16666397452354431152 ;  /* 0x3e2aa9f61b187423 */ /* 0x000fe20000010018 */
[----:B------:R-:W-:-:S03]  /*0f60*/  FSETP.NEU.AND P1, PT, R22, 128, PT ;  /* 0x430000001600780b */ /* 0x000fc60003f2d000 */
[----:B------:R-:W-:Y:S01]  /*0f70*/  FFMA.FTZ R24, R27, R24, 0.49999994039535522461 ;  /* 0x3efffffe1b187423 */ /* 0x000fe20000010018 */
[----:B------:R-:W-:-:S03]  /*0f80*/  FSEL R22, R22, 127, P1 ;  /* 0x42fe000016167808 */ /* 0x000fc60000800000 */
[----:B------:R-:W-:-:S04]  /*0f90*/  FMUL R24, R27, R24 ;  /* 0x000000181b187220 */ /* 0x000fc80000400000 */
[----:B------:R-:W-:Y:S02]  /*0fa0*/  FFMA.FTZ R27, R27, R24, R27 ;  /* 0x000000181b1b7223 */ /* 0x000fe4000001001b */
[----:B------:R-:W0:Y:S01]  /*0fb0*/  MUFU.EX2 R24, R22 ;  /* 0x0000001600187308 */ /* 0x000e220000000800 */
[----:B------:R-:W-:-:S04]  /*0fc0*/  FSETP.GT.AND P0, PT, R9, RZ, PT ;  /* 0x000000ff0900720b */ /* 0x000fc80003f04000 */
[----:B------:R-:W-:Y:S01]  /*0fd0*/  FSEL R9, R9, R18, P0 ;  /* 0x0000001209097208 */ /* 0x000fe20000000000 */
[----:B0-----:R-:W-:-:S04]  /*0fe0*/  FADD R29, R24, -1 ;  /* 0xbf800000181d7421 */ /* 0x001fc80000000000 */
[----:B------:R-:W-:Y:S01]  /*0ff0*/  FFMA.FTZ R27, R24, R27, R29 ;  /* 0x0000001b181b7223 */ /* 0x000fe2000001001d */
[----:B------:R-:W-:-:S04]  /*1000*/  FMUL R24, R21, 1.4426950216293334961 ;  /* 0x3fb8aa3b15187820 */ /* 0x000fc80000400000 */
[----:B------:R-:W0:Y:S01]  /*1010*/  FRND R18, R24 ;  /* 0x0000001800127307 */ /* 0x000e220000201000 */
[----:B------:R-:W-:-:S05]  /*1020*/  FADD.FTZ R26, |R21|, -RZ ;  /* 0x800000ff151a7221 */ /* 0x000fca0000010200 */
[----:B------:R-:W-:Y:S01]  /*1030*/  FSETP.GEU.AND P0, PT, R26, 0.40999999642372131348, PT ;  /* 0x3ed1eb851a00780b */ /* 0x000fe20003f0e000 */
[----:B------:R-:W-:-:S03]  /*1040*/  @!P1 FADD R27, R27, R27 ;  /* 0x0000001b1b1b9221 */ /* 0x000fc60000000000 */
[----:B0-----:R-:W-:Y:S02]  /*1050*/  FSEL R18, R18, RZ, P0 ;  /* 0x000000ff12127208 */ /* 0x001fe40000000000 */
[----:B------:R-:W-:-:S03]  /*1060*/  FSETP.GT.AND P0, PT, R22, 128, PT ;  /* 0x430000001600780b */ /* 0x000fc60003f04000 */
[----:B------:R-:W-:Y:S01]  /*1070*/  FFMA.FTZ R29, -R18, 0.693145751953125, R21 ;  /* 0x3f317200121d7823 */ /* 0x000fe20000010115 */
[----:B------:R-:W-:-:S03]  /*1080*/  FSEL R26, R27, +INF , !P0 ;  /* 0x7f8000001b1a7808 */ /* 0x000fc60004000000 */
[----:B------:R-:W-:-:S04]  /*1090*/  FFMA.FTZ R27, -R18, 1.428606765330187045e-06, R29 ;  /* 0x35bfbe8e121b7823 */ /* 0x000fc8000001011d */
[----:B------:R-:W-:-:S04]  /*10a0*/  FFMA.FTZ R24, R27, R0, 0.0083824126049876213074 ;  /* 0x3c0956631b187423 */ /* 0x000fc80000010000 */
[----:B------:R-:W-:-:S04]  /*10b0*/  FFMA.FTZ R24, R27, R24, 0.041667830199003219604 ;  /* 0x3d2aabe31b187423 */ /* 0x000fc80000010018 */
[----:B------:R-:W-:Y:S01]  /*10c0*/  FFMA.FTZ R24, R27, R24, 0.16666397452354431152 ;  /* 0x3e2aa9f61b187423 */ /* 0x000fe20000010018 */
[----:B------:R-:W-:-:S03]  /*10d0*/  FSETP.NEU.AND P0, PT, R18, 128, PT ;  /* 0x430000001200780b */ /* 0x000fc60003f0d000 */
[----:B------:R-:W-:Y:S01]  /*10e0*/  FFMA.FTZ R24, R27, R24, 0.49999994039535522461 ;  /* 0x3efffffe1b187423 */ /* 0x000fe20000010018 */
[----:B------:R-:W-:-:S03]  /*10f0*/  FSETP.NEU.AND P2, PT, R19, RZ, PT ;  /* 0x000000ff1300720b */ /* 0x000fc60003f4d000 */
[----:B------:R-:W-:Y:S01]  /*1100*/  FMUL R24, R27, R24 ;  /* 0x000000181b187220 */ /* 0x000fe20000400000 */
[----:B------:R-:W-:-:S03]  /*1110*/  FSEL R18, R18, 127, P0 ;  /* 0x42fe000012127808 */ /* 0x000fc60000000000 */
[----:B------:R-:W-:Y:S02]  /*1120*/  FFMA.FTZ R27, R27, R24, R27 ;  /* 0x000000181b1b7223 */ /* 0x000fe4000001001b */
[----:B------:R-:W0:Y:S01]  /*1130*/  MUFU.EX2 R24, R18 ;  /* 0x0000001200187308 */ /* 0x000e220000000800 */
[----:B------:R-:W-:Y:S01]  /*1140*/  FSETP.GEU.AND P1, PT, R22, -25, PT ;  /* 0xc1c800001600780b */ /* 0x000fe20003f2e000 */
[----:B------:R-:W-:-:S03]  /*1150*/  FADD R22, R19, R19 ;  /* 0x0000001313167221 */ /* 0x000fc60000000000 */
[----:B------:R-:W-:Y:S01]  /*1160*/  @P2 FSEL R22, R26, -1, P1 ;  /* 0xbf8000001a162808 */ /* 0x000fe20000800000 */
[----:B------:R-:W-:Y:S01]  /*1170*/  FMUL R26, R23, 1.4426950216293334961 ;  /* 0x3fb8aa3b171a7820 */ /* 0x000fe20000400000 */
[----:B------:R-:W-:-:S04]  /*1180*/  FSETP.GT.AND P1, PT, R3, RZ, PT ;  /* 0x000000ff0300720b */ /* 0x000fc80003f24000 */
[----:B------:R-:W-:Y:S01]  /*1190*/  FSEL R8, R3, R8, P1 ;  /* 0x0000000803087208 */ /* 0x000fe20000800000 */
[----:B------:R-:W1:Y:S01]  /*11a0*/  FRND R26, R26 ;  /* 0x0000001a001a7307 */ /* 0x000e620000201000 */
[----:B0-----:R-:W-:-:S04]  /*11b0*/  FADD R3, R24, -1 ;  /* 0xbf80000018037421 */ /* 0x001fc80000000000 */
[----:B------:R-:W-:Y:S01]  /*11c0*/  FFMA.FTZ R3, R24, R27, R3 ;  /* 0x0000001b18037223 */ /* 0x000fe20000010003 */
[C---:B------:R-:W-:Y:S01]  /*11d0*/  FADD.FTZ R24, |R23|.reuse, -RZ ;  /* 0x800000ff17187221 */ /* 0x040fe20000010200 */
[C---:B------:R-:W-:Y:S02]  /*11e0*/  FSETP.GEU.AND P4, PT, R18.reuse, -25, PT ;  /* 0xc1c800001200780b */ /* 0x040fe40003f8e000 */
[----:B------:R-:W-:Y:S02]  /*11f0*/  FSETP.GT.AND P1, PT, R18, 128, PT ;  /* 0x430000001200780b */ /* 0x000fe40003f24000 */
[----:B------:R-:W-:Y:S01]  /*1200*/  FSETP.GEU.AND P2, PT, R24, 0.40999999642372131348, PT ;  /* 0x3ed1eb851800780b */ /* 0x000fe20003f4e000 */
[----:B------:R-:W-:-:S03]  /*1210*/  FMUL R18, R23, 1.4426950216293334961 ;  /* 0x3fb8aa3b17127820 */ /* 0x000fc60000400000 */
[----:B-1----:R-:W-:-:S03]  /*1220*/  FSEL R24, R26, RZ, P2 ;  /* 0x000000ff1a187208 */ /* 0x002fc60001000000 */
[----:B------:R-:W0:Y:S02]  /*1230*/  FRND R18, R18 ;  /* 0x0000001200127307 */ /* 0x000e240000201000 */
[----:B------:R-:W-:-:S04]  /*1240*/  FFMA.FTZ R27, -R24, 0.693145751953125, R23 ;  /* 0x3f317200181b7823 */ /* 0x000fc80000010117 */
[----:B------:R-:W-:Y:S01]  /*1250*/  FFMA.FTZ R27, -R24, 1.428606765330187045e-06, R27 ;  /* 0x35bfbe8e181b7823 */ /* 0x000fe2000001011b */
[----:B------:R-:W-:-:S05]  /*1260*/  FADD.FTZ R24, |R23|, -RZ ;  /* 0x800000ff17187221 */ /* 0x000fca0000010200 */
[----:B------:R-:W-:Y:S01]  /*1270*/  FSETP.GEU.AND P2, PT, R24, 0.40999999642372131348, PT ;  /* 0x3ed1eb851800780b */ /* 0x000fe20003f4e000 */
[----:B------:R-:W-:-:S03]  /*1280*/  FFMA.FTZ R24, R27, R0, 0.0083824126049876213074 ;  /* 0x3c0956631b187423 */ /* 0x000fc60000010000 */
[----:B0-----:R-:W-:Y:S01]  /*1290*/  FSEL R0, R18, RZ, P2 ;  /* 0x000000ff12007208 */ /* 0x001fe20001000000 */
[----:B------:R-:W-:-:S03]  /*12a0*/  FFMA.FTZ R24, R27, R24, 0.041667830199003219604 ;  /* 0x3d2aabe31b187423 */ /* 0x000fc60000010018 */
[----:B------:R-:W-:Y:S01]  /*12b0*/  FSETP.NEU.AND P2, PT, R0, 128, PT ;  /* 0x430000000000780b */ /* 0x000fe20003f4d000 */
[----:B------:R-:W-:-:S03]  /*12c0*/  FFMA.FTZ R24, R27, R24, 0.16666397452354431152 ;  /* 0x3e2aa9f61b187423 */ /* 0x000fc60000010018 */
[----:B------:R-:W-:Y:S01]  /*12d0*/  FSEL R0, R0, 127, P2 ;  /* 0x42fe000000007808 */ /* 0x000fe20001000000 */
[----:B------:R-:W-:Y:S01]  /*12e0*/  FFMA.FTZ R18, R27, R24, 0.49999994039535522461 ;  /* 0x3efffffe1b127423 */ /* 0x000fe20000010018 */
[----:B------:R-:W-:Y:S02]  /*12f0*/  FSETP.NEU.AND P3, PT, R21, RZ, PT ;  /* 0x000000ff1500720b */ /* 0x000fe40003f6d000 */
[----:B------:R-:W0:Y:S01]  /*1300*/  MUFU.EX2 R24, R0 ;  /* 0x0000000000187308 */ /* 0x000e220000000800 */
[----:B------:R-:W-:Y:S01]  /*1310*/  @!P0 FADD R3, R3, R3 ;  /* 0x0000000303038221 */ /* 0x000fe20000000000 */
[----:B------:R-:W-:-:S04]  /*1320*/  FMUL R18, R27, R18 ;  /* 0x000000121b127220 */ /* 0x000fc80000400000 */
[----:B------:R-:W-:Y:S01]  /*1330*/  FSEL R3, R3, +INF , !P1 ;  /* 0x7f80000003037808 */ /* 0x000fe20004800000 */
[----:B------:R-:W-:Y:S01]  /*1340*/  FFMA.FTZ R27, R27, R18, R27 ;  /* 0x000000121b1b7223 */ /* 0x000fe2000001001b */
[----:B------:R-:W-:-:S03]  /*1350*/  FADD R18, R21, R21 ;  /* 0x0000001515127221 */ /* 0x000fc60000000000 */
[----:B------:R-:W-:Y:S01]  /*1360*/  @P3 FSEL R18, R3, -1, P4 ;  /* 0xbf80000003123808 */ /* 0x000fe20002000000 */
[----:B0-----:R-:W-:-:S04]  /*1370*/  FADD R3, R24, -1 ;  /* 0xbf80000018037421 */ /* 0x001fc80000000000 */
[----:B------:R-:W-:Y:S02]  /*1380*/  FFMA.FTZ R3, R24, R27, R3 ;  /* 0x0000001b18037223 */ /* 0x000fe40000010003 */
[----:B------:R-:W0:Y:S01]  /*1390*/  LDC.64 R26, c[0x0][0x218] ;  /* 0x00008600ff1a7b82 */ /* 0x000e220000000a00 */
[----:B------:R-:W-:Y:S01]  /*13a0*/  FSETP.NEU.AND P4, PT, R23, RZ, PT ;  /* 0x000000ff1700720b */ /* 0x000fe20003f8d000 */
[----:B------:R-:W-:Y:S01]  /*13b0*/  @!P2 FADD R3, R3, R3 ;  /* 0x000000030303a221 */ /* 0x000fe20000000000 */
[C---:B------:R-:W-:Y:S02]  /*13c0*/  FSETP.GT.AND P0, PT, R0.reuse, 128, PT ;  /* 0x430000000000780b */ /* 0x040fe40003f04000 */
[----:B------:R-:W-:Y:S02]  /*13d0*/  FSETP.GEU.AND P1, PT, R0, -25, PT ;  /* 0xc1c800000000780b */ /* 0x000fe40003f2e000 */
[----:B------:R-:W-:Y:S02]  /*13e0*/  FSEL R0, R3, +INF , !P0 ;  /* 0x7f80000003007808 */ /* 0x000fe40004000000 */
[----:B------:R-:W-:-:S02]  /*13f0*/  FSETP.GT.AND P2, PT, R21, RZ, PT ;  /* 0x000000ff1500720b */ /* 0x000fc40003f44000 */
[----:B------:R-:W-:Y:S02]  /*1400*/  FSEL R0, R0, -1, P1 ;  /* 0xbf80000000007808 */ /* 0x000fe40000800000 */
[----:B------:R-:W-:Y:S01]  /*1410*/  FSETP.GT.AND P1, PT, R19, RZ, PT ;  /* 0x000000ff1300720b */ /* 0x000fe20003f24000 */
[C---:B------:R-:W-:Y:S01]  /*1420*/  @!P4 FADD R0, R23.reuse, R23 ;  /* 0x000000171700c221 */ /* 0x040fe20000000000 */
[----:B------:R-:W-:Y:S02]  /*1430*/  FSETP.GT.AND P3, PT, R20, RZ, PT ;  /* 0x000000ff1400720b */ /* 0x000fe40003f64000 */
[----:B------:R-:W-:Y:S02]  /*1440*/  FSETP.GT.AND P0, PT, R23, RZ, PT ;  /* 0x000000ff1700720b */ /* 0x000fe40003f04000 */
[----:B------:R-:W-:Y:S02]  /*1450*/  FSEL R22, R19, R22, P1 ;  /* 0x0000001613167208 */ /* 0x000fe40000800000 */
[----:B------:R-:W-:-:S02]  /*1460*/  FSEL R21, R21, R18, P2 ;  /* 0x0000001215157208 */ /* 0x000fc40001000000 */
[----:B------:R-:W-:Y:S01]  /*1470*/  FSEL R20, R20, R25, P3 ;  /* 0x0000001914147208 */ /* 0x000fe20001800000 */
[----:B0-----:R-:W-:Y:S01]  /*1480*/  IMAD.WIDE R2, R2, 0x4, R26 ;  /* 0x0000000402027825 */ /* 0x001fe200078e021a */
[----:B------:R-:W-:Y:S01]  /*1490*/  FSEL R23, R23, R0, P0 ;  /* 0x0000000017177208 */ /* 0x000fe20000000000 */
[----:B------:R-:W-:Y:S04]  /*14a0*/  STG.E.128 desc[UR4][R16.64], R4 ;  /* 0x0000000410007986 */ /* 0x000fe8000c101d04 */
[----:B------:R-:W-:Y:S04]  /*14b0*/  STG.E.128 desc[UR4][R16.64+0x800], R12 ;  /* 0x0008000c10007986 */ /* 0x000fe8000c101d04 */
[----:B------:R-:W-:Y:S04]  /*14c0*/  STG.E.128 desc[UR4][R2.64], R8 ;  /* 0x0000000802007986 */ /* 0x000fe8000c101d04 */
[----:B------:R-:W-:Y:S01]  /*14d0*/  STG.E.128 desc[UR4][R2.64+0x800], R20 ;  /* 0x0008001402007986 */ /* 0x000fe2000c101d04 */
[----:B------:R-:W-:Y:S05]  /*14e0*/  EXIT ;  /* 0x000000000000794d */ /* 0x000fea0003800000 */
.L_x_0:
[----:B------:R-:W-:-:S00]  /*14f0*/  BRA `(.L_x_0) ;  /* 0xfffffffc00fc7947 */ /* 0x000fc0000383ffff */
[----:B------:R-:W-:-:S00]  /*1500*/  NOP ;  /* 0x0000000000007918 */ /* 0x000fc00000000000 */
[----:B------:R-:W-:-:S00]  /*1510*/  NOP ;  /* 0x0000000000007918 */ /* 0x000fc00000000000 */
[----:B------:R-:W-:-:S00]  /*1520*/  NOP ;  /* 0x0000000000007918 */ /* 0x000fc00000000000 */
[----:B------:R-:W-:-:S00]  /*1530*/  NOP ;  /* 0x0000000000007918 */ /* 0x000fc00000000000 */
[----:B------:R-:W-:-:S00]  /*1540*/  NOP ;  /* 0x0000000000007918 */ /* 0x000fc00000000000 */
[----:B------:R-:W-:-:S00]  /*1550*/  NOP ;  /* 0x0000000000007918 */ /* 0x000fc00000000000 */
[----:B------:R-:W-:-:S00]  /*1560*/  NOP ;  /* 0x0000000000007918 */ /* 0x000fc00000000000 */
[----:B------:R-:W-:-:S00]  /*1570*/  NOP ;  /* 0x0000000000007918 */ /* 0x000fc00000000000 */
.L_x_1:


//--------------------- .nv.global.init           --------------------------
	.section	.nv.global.init,"aw",@progbits
.nv.global.init:
	.type		_$_str,@object
	.size		_$_str,(_$_str_$_2 - _$_str)
_$_str:
        /*0000*/ 	.byte	0x5f, 0x5f, 0x43, 0x55, 0x44, 0x41, 0x5f, 0x46, 0x54, 0x5a, 0x00
	.type		_$_str_$_2,@object
	.size		_$_str_$_2,(.L_1 - _$_str_$_2)
_$_str_$_2:
        /*000b*/ 	.byte	0x5f, 0x5f, 0x43, 0x55, 0x44, 0x41, 0x5f, 0x50, 0x52, 0x45, 0x43, 0x5f, 0x53, 0x51, 0x52, 0x54
        /*001b*/ 	.byte	0x00
.L_1:


//--------------------- .nv.constant0.triton_poi_fused__native_batch_norm_legit_no_training_convolution_elu_5 --------------------------
	.section	.nv.constant0.triton_poi_fused__native_batch_norm_legit_no_training_convolution_elu_5,"a",@progbits
	.sectionflags	@""
	.align	4
.nv.constant0.triton_poi_fused__native_batch_norm_legit_no_training_convolution_elu_5:
	.zero		588
